//
// Generated by NVIDIA NVVM Compiler
//
// Compiler Build ID: CL-36424714
// Cuda compilation tools, release 13.0, V13.0.88
// Based on NVVM 20.0.0
//

.version 9.0
.target sm_100
.address_size 64

	// .globl	_Z6simplePi

.visible .entry _Z6simplePi(
	.param .u64 .ptr .align 1 _Z6simplePi_param_0
)
{
	.reg .b32 	%r<3>;
	.reg .b64 	%rd<5>;

	ld.param.u64 	%rd1, [_Z6simplePi_param_0];
	cvta.to.global.u64 	%rd2, %rd1;
	mov.u32 	%r1, %tid.x;
	mul.wide.u32 	%rd3, %r1, 4;
	add.s64 	%rd4, %rd2, %rd3;
	mov.b32 	%r2, 0;
	st.global.u32 	[%rd4], %r2;
	ret;

}


// ===== COMPILED SASS (sm_100) =====

	.target	sm_100

	.elftype	@"ET_EXEC"


//--------------------- .note.nv.tkinfo           --------------------------
	.section	.note.nv.tkinfo,"",@"SHT_NOTE"
	.sectionflags	@"SHF_NOTE_NV_TKINFO"
	.tkinfo
        /*0018*/ 	.word	0x00000002
        /*0030*/ 	.string	""
        /*0030*/ 	.string	"ptxas"
        /*0030*/ 	.string	"Cuda compilation tools, release 13.0, V13.0.88"
        /*0030*/ 	.string	"Build cuda_13.0.r13.0/compiler.36424714_0"
        /*0030*/ 	.string	"-arch sm_100 -m 64 "



//--------------------- .note.nv.cuinfo           --------------------------
	.section	.note.nv.cuinfo,"",@"SHT_NOTE"
	.sectionflags	@"SHF_NOTE_NV_CUINFO"
        /*0018*/ 	.short	0x0002
        /*001a*/ 	.short	0x0064
        /*001c*/ 	.short	0x0082
	.zero		2


//--------------------- .nv.info                  --------------------------
	.section	.nv.info,"",@"SHT_CUDA_INFO"
	.align	4


	//----- nvinfo : EIATTR_REGCOUNT
	.align		4
        /*0000*/ 	.byte	0x04, 0x2f
        /*0002*/ 	.short	(.L_1 - .L_0)
	.align		4
.L_0:
        /*0004*/ 	.word	index@(_Z6simplePi)
        /*0008*/ 	.word	0x00000008


	//----- nvinfo : EIATTR_FRAME_SIZE
	.align		4
.L_1:
        /*000c*/ 	.byte	0x04, 0x11
        /*000e*/ 	.short	(.L_3 - .L_2)
	.align		4
.L_2:
        /*0010*/ 	.word	index@(_Z6simplePi)
        /*0014*/ 	.word	0x00000000


	//----- nvinfo : EIATTR_MIN_STACK_SIZE
	.align		4
.L_3:
        /*0018*/ 	.byte	0x04, 0x12
        /*001a*/ 	.short	(.L_5 - .L_4)
	.align		4
.L_4:
        /*001c*/ 	.word	index@(_Z6simplePi)
        /*0020*/ 	.word	0x00000000
.L_5:


//--------------------- .nv.compat                --------------------------
	.section	.nv.compat,"",@"SHT_CUDA_COMPAT_INFO"
	.align	4
        /*0000*/ 	.byte	0x02, 0x09, 0x00, 0x00, 0x02, 0x02, 0x01, 0x00, 0x02, 0x05, 0x05, 0x00, 0x03, 0x07, 0x01, 0x01
        /*0010*/ 	.byte	0x02, 0x03, 0x00, 0x00, 0x02, 0x06, 0x01, 0x00, 0x04, 0x0b, 0x08, 0x00, 0x09, 0x00, 0x00, 0x00
        /*0020*/ 	.byte	0x00, 0x00, 0x00, 0x00


//--------------------- .nv.info._Z6simplePi      --------------------------
	.section	.nv.info._Z6simplePi,"",@"SHT_CUDA_INFO"
	.sectionflags	@""
	.align	4


	//----- nvinfo : EIATTR_CUDA_API_VERSION
	.align		4
        /*0000*/ 	.byte	0x04, 0x37
        /*0002*/ 	.short	(.L_7 - .L_6)
.L_6:
        /*0004*/ 	.word	0x00000082


	//----- nvinfo : EIATTR_KPARAM_INFO
	.align		4
.L_7:
        /*0008*/ 	.byte	0x04, 0x17
        /*000a*/ 	.short	(.L_9 - .L_8)
.L_8:
        /*000c*/ 	.word	0x00000000
        /*0010*/ 	.short	0x0000
        /*0012*/ 	.short	0x0000
        /*0014*/ 	.byte	0x00, 0xf5, 0x21, 0x00


	//----- nvinfo : EIATTR_SPARSE_MMA_MASK
	.align		4
.L_9:
        /*0018*/ 	.byte	0x03, 0x50
        /*001a*/ 	.short	0x0000


	//----- nvinfo : EIATTR_MAXREG_COUNT
	.align		4
        /*001c*/ 	.byte	0x03, 0x1b
        /*001e*/ 	.short	0x00ff


	//----- nvinfo : EIATTR_MERCURY_ISA_VERSION
	.align		4
        /*0020*/ 	.byte	0x03, 0x5f
        /*0022*/ 	.short	0x0101


	//----- nvinfo : EIATTR_VRC_CTA_INIT_COUNT
	.align		4
        /*0024*/ 	.byte	0x02, 0x4a
	.zero		1
	.zero		1


	//----- nvinfo : EIATTR_EXIT_INSTR_OFFSETS
	.align		4
        /*0028*/ 	.byte	0x04, 0x1c
        /*002a*/ 	.short	(.L_11 - .L_10)


	//   ....[0]....
.L_10:
        /*002c*/ 	.word	0x00000060


	//----- nvinfo : EIATTR_CBANK_PARAM_SIZE
	.align		4
.L_11:
        /*0030*/ 	.byte	0x03, 0x19
        /*0032*/ 	.short	0x0008


	//----- nvinfo : EIATTR_PARAM_CBANK
	.align		4
        /*0034*/ 	.byte	0x04, 0x0a
        /*0036*/ 	.short	(.L_13 - .L_12)
	.align		4
.L_12:
        /*0038*/ 	.word	index@(.nv.constant0._Z6simplePi)
        /*003c*/ 	.short	0x0380
        /*003e*/ 	.short	0x0008


	//----- nvinfo : EIATTR_SW_WAR
	.align		4
.L_13:
        /*0040*/ 	.byte	0x04, 0x36
        /*0042*/ 	.short	(.L_15 - .L_14)
.L_14:
        /*0044*/ 	.word	0x00000008
.L_15:


//--------------------- .nv.callgraph             --------------------------
	.section	.nv.callgraph,"",@"SHT_CUDA_CALLGRAPH"
	.align	4
	.sectionentsize	8
	.align		4
        /*0000*/ 	.word	0x00000000
	.align		4
        /*0004*/ 	.word	0xffffffff
	.align		4
        /*0008*/ 	.word	0x00000000
	.align		4
        /*000c*/ 	.word	0xfffffffe
	.align		4
        /*0010*/ 	.word	0x00000000
	.align		4
        /*0014*/ 	.word	0xfffffffd
	.align		4
        /*0018*/ 	.word	0x00000000
	.align		4
        /*001c*/ 	.word	0xfffffffc


//--------------------- .text._Z6simplePi         --------------------------
	.section	.text._Z6simplePi,"ax",@progbits
	.align	128
        .global         _Z6simplePi
        .type           _Z6simplePi,@function
        .size           _Z6simplePi,(.L_x_1 - _Z6simplePi)
        .other          _Z6simplePi,@"STO_CUDA_ENTRY STV_DEFAULT"
_Z6simplePi:
.text._Z6simplePi:
[----:B------:R-:W-:Y:S01]  /*0000*/  LDC R1, c[0x0][0x37c] ;  /* 0x0000df00ff017b82 */ /* 0x000fe20000000800 */
[----:B------:R-:W0:Y:S07]  /*0010*/  S2R R5, SR_TID.X ;  /* 0x0000000000057919 */ /* 0x000e2e0000002100 */
[----:B------:R-:W0:Y:S01]  /*0020*/  LDC.64 R2, c[0x0][0x380] ;  /* 0x0000e000ff027b82 */ /* 0x000e220000000a00 */
[----:B------:R-:W1:Y:S01]  /*0030*/  LDCU.64 UR4, c[0x0][0x358] ;  /* 0x00006b00ff0477ac */ /* 0x000e620008000a00 */
[----:B0-----:R-:W-:-:S05]  /*0040*/  IMAD.WIDE.U32 R2, R5, 0x4, R2 ;  /* 0x0000000405027825 */ /* 0x001fca00078e0002 */
[----:B-1----:R-:W-:Y:S01]  /*0050*/  STG.E desc[UR4][R2.64], RZ ;  /* 0x000000ff02007986 */ /* 0x002fe2000c101904 */
[----:B------:R-:W-:Y:S05]  /*0060*/  EXIT ;  /* 0x000000000000794d */ /* 0x000fea0003800000 */
.L_x_0:
[----:B------:R-:W-:-:S00]  /*0070*/  BRA `(.L_x_0) ;  /* 0xfffffffc00fc7947 */ /* 0x000fc0000383ffff */
[----:B------:R-:W-:-:S00]  /*0080*/  NOP ;  /* 0x0000000000007918 */ /* 0x000fc00000000000 */
[----:B------:R-:W-:-:S00]  /*0090*/  NOP ;  /* 0x0000000000007918 */ /* 0x000fc00000000000 */
[----:B------:R-:W-:-:S00]  /*00a0*/  NOP ;  /* 0x0000000000007918 */ /* 0x000fc00000000000 */
[----:B------:R-:W-:-:S00]  /*00b0*/  NOP ;  /* 0x0000000000007918 */ /* 0x000fc00000000000 */
[----:B------:R-:W-:-:S00]  /*00c0*/  NOP ;  /* 0x0000000000007918 */ /* 0x000fc00000000000 */
[----:B------:R-:W-:-:S00]  /*00d0*/  NOP ;  /* 0x0000000000007918 */ /* 0x000fc00000000000 */
[----:B------:R-:W-:-:S00]  /*00e0*/  NOP ;  /* 0x0000000000007918 */ /* 0x000fc00000000000 */
[----:B------:R-:W-:-:S00]  /*00f0*/  NOP ;  /* 0x0000000000007918 */ /* 0x000fc00000000000 */
.L_x_1:


//--------------------- .nv.shared.reserved.0     --------------------------
	.section	.nv.shared.reserved.0,"aw",@nobits
	.weak		__nv_reservedSMEM_offset_0_alias
	.size		__nv_reservedSMEM_offset_0_alias, 0, 64
	.other		__nv_reservedSMEM_offset_0_alias,@"STO_CUDA_RESERVED_SHARED STV_DEFAULT"
__nv_reservedSMEM_offset_0_alias:
	.zero		0
	.zero		64


//--------------------- .nv.constant0._Z6simplePi --------------------------
	.section	.nv.constant0._Z6simplePi,"a",@progbits
	.sectionflags	@""
	.align	4
.nv.constant0._Z6simplePi:
	.zero		904


//--------------------- SYMBOLS --------------------------

	.type		.nv.reservedSmem.offset0,@object
	.size		.nv.reservedSmem.offset0,0x4
